//
// Generated by NVIDIA NVVM Compiler
//
// Compiler Build ID: CL-36424714
// Cuda compilation tools, release 13.0, V13.0.88
// Based on NVVM 20.0.0
//

.version 9.0
.target sm_100
.address_size 64

	// .globl	_Z16graphMatchingGPUPiS_S_ii

.visible .entry _Z16graphMatchingGPUPiS_S_ii(
	.param .u64 .ptr .align 1 _Z16graphMatchingGPUPiS_S_ii_param_0,
	.param .u64 .ptr .align 1 _Z16graphMatchingGPUPiS_S_ii_param_1,
	.param .u64 .ptr .align 1 _Z16graphMatchingGPUPiS_S_ii_param_2,
	.param .u32 _Z16graphMatchingGPUPiS_S_ii_param_3,
	.param .u32 _Z16graphMatchingGPUPiS_S_ii_param_4
)
{
	.reg .pred 	%p<14>;
	.reg .b32 	%r<23>;
	.reg .b64 	%rd<13>;

	ld.param.u64 	%rd6, [_Z16graphMatchingGPUPiS_S_ii_param_0];
	ld.param.u64 	%rd7, [_Z16graphMatchingGPUPiS_S_ii_param_1];
	ld.param.u64 	%rd8, [_Z16graphMatchingGPUPiS_S_ii_param_2];
	ld.param.u32 	%r8, [_Z16graphMatchingGPUPiS_S_ii_param_3];
	ld.param.u32 	%r9, [_Z16graphMatchingGPUPiS_S_ii_param_4];
	mov.u32 	%r10, %ctaid.x;
	mov.u32 	%r11, %ntid.x;
	mov.u32 	%r12, %tid.x;
	mad.lo.s32 	%r1, %r10, %r11, %r12;
	setp.ge.s32 	%p2, %r1, %r9;
	setp.lt.s32 	%p3, %r8, 1;
	or.pred  	%p4, %p2, %p3;
	@%p4 bra 	$L__BB0_8;
	mul.lo.s32 	%r2, %r8, %r1;
	cvta.to.global.u64 	%rd1, %rd6;
	cvta.to.global.u64 	%rd2, %rd7;
	cvta.to.global.u64 	%rd3, %rd8;
	mov.b32 	%r21, 0;
$L__BB0_2:
	mul.lo.s32 	%r4, %r21, %r8;
	add.s32 	%r15, %r21, %r2;
	mul.wide.s32 	%rd9, %r15, 4;
	add.s64 	%rd4, %rd3, %rd9;
	mov.b32 	%r22, 0;
$L__BB0_3:
	add.s32 	%r16, %r22, %r4;
	mul.wide.u32 	%rd10, %r16, 4;
	add.s64 	%rd5, %rd1, %rd10;
	ld.global.u32 	%r17, [%rd5];
	setp.eq.s32 	%p6, %r17, 0;
	mov.pred 	%p13, -1;
	@%p6 bra 	$L__BB0_6;
	add.s32 	%r18, %r22, %r2;
	mul.wide.s32 	%rd11, %r18, 4;
	add.s64 	%rd12, %rd2, %rd11;
	atom.relaxed.global.cas.b32 	%r19, [%rd12], -1, %r21;
	setp.ne.s32 	%p8, %r19, -1;
	@%p8 bra 	$L__BB0_6;
	st.global.u32 	[%rd4], %r22;
	atom.global.add.u32 	%r20, [%rd5], -1;
	mov.pred 	%p13, 0;
$L__BB0_6:
	add.s32 	%r22, %r22, 1;
	setp.lt.s32 	%p10, %r22, %r8;
	and.pred  	%p11, %p13, %p10;
	@%p11 bra 	$L__BB0_3;
	add.s32 	%r21, %r21, 1;
	setp.ne.s32 	%p12, %r21, %r8;
	@%p12 bra 	$L__BB0_2;
$L__BB0_8:
	ret;

}


// ===== COMPILED SASS (sm_100) =====

	.target	sm_100

	.elftype	@"ET_EXEC"


//--------------------- .note.nv.tkinfo           --------------------------
	.section	.note.nv.tkinfo,"",@"SHT_NOTE"
	.sectionflags	@"SHF_NOTE_NV_TKINFO"
	.tkinfo
        /*0018*/ 	.word	0x00000002
        /*0030*/ 	.string	""
        /*0030*/ 	.string	"ptxas"
        /*0030*/ 	.string	"Cuda compilation tools, release 13.0, V13.0.88"
        /*0030*/ 	.string	"Build cuda_13.0.r13.0/compiler.36424714_0"
        /*0030*/ 	.string	"-arch sm_100 -m 64 "



//--------------------- .note.nv.cuinfo           --------------------------
	.section	.note.nv.cuinfo,"",@"SHT_NOTE"
	.sectionflags	@"SHF_NOTE_NV_CUINFO"
        /*0018*/ 	.short	0x0002
        /*001a*/ 	.short	0x0064
        /*001c*/ 	.short	0x0082
	.zero		2


//--------------------- .nv.info                  --------------------------
	.section	.nv.info,"",@"SHT_CUDA_INFO"
	.align	4


	//----- nvinfo : EIATTR_REGCOUNT
	.align		4
        /*0000*/ 	.byte	0x04, 0x2f
        /*0002*/ 	.short	(.L_1 - .L_0)
	.align		4
.L_0:
        /*0004*/ 	.word	index@(_Z16graphMatchingGPUPiS_S_ii)
        /*0008*/ 	.word	0x00000012


	//----- nvinfo : EIATTR_FRAME_SIZE
	.align		4
.L_1:
        /*000c*/ 	.byte	0x04, 0x11
        /*000e*/ 	.short	(.L_3 - .L_2)
	.align		4
.L_2:
        /*0010*/ 	.word	index@(_Z16graphMatchingGPUPiS_S_ii)
        /*0014*/ 	.word	0x00000000


	//----- nvinfo : EIATTR_MIN_STACK_SIZE
	.align		4
.L_3:
        /*0018*/ 	.byte	0x04, 0x12
        /*001a*/ 	.short	(.L_5 - .L_4)
	.align		4
.L_4:
        /*001c*/ 	.word	index@(_Z16graphMatchingGPUPiS_S_ii)
        /*0020*/ 	.word	0x00000000
.L_5:


//--------------------- .nv.compat                --------------------------
	.section	.nv.compat,"",@"SHT_CUDA_COMPAT_INFO"
	.align	4
        /*0000*/ 	.byte	0x02, 0x09, 0x00, 0x00, 0x02, 0x02, 0x01, 0x00, 0x02, 0x05, 0x05, 0x00, 0x03, 0x07, 0x01, 0x01
        /*0010*/ 	.byte	0x02, 0x03, 0x00, 0x00, 0x02, 0x06, 0x01, 0x00, 0x04, 0x0b, 0x08, 0x00, 0x09, 0x00, 0x00, 0x00
        /*0020*/ 	.byte	0x00, 0x00, 0x00, 0x00


//--------------------- .nv.info._Z16graphMatchingGPUPiS_S_ii --------------------------
	.section	.nv.info._Z16graphMatchingGPUPiS_S_ii,"",@"SHT_CUDA_INFO"
	.sectionflags	@""
	.align	4


	//----- nvinfo : EIATTR_CUDA_API_VERSION
	.align		4
        /*0000*/ 	.byte	0x04, 0x37
        /*0002*/ 	.short	(.L_7 - .L_6)
.L_6:
        /*0004*/ 	.word	0x00000082


	//----- nvinfo : EIATTR_KPARAM_INFO
	.align		4
.L_7:
        /*0008*/ 	.byte	0x04, 0x17
        /*000a*/ 	.short	(.L_9 - .L_8)
.L_8:
        /*000c*/ 	.word	0x00000000
        /*0010*/ 	.short	0x0004
        /*0012*/ 	.short	0x001c
        /*0014*/ 	.byte	0x00, 0xf0, 0x11, 0x00


	//----- nvinfo : EIATTR_KPARAM_INFO
	.align		4
.L_9:
        /*0018*/ 	.byte	0x04, 0x17
        /*001a*/ 	.short	(.L_11 - .L_10)
.L_10:
        /*001c*/ 	.word	0x00000000
        /*0020*/ 	.short	0x0003
        /*0022*/ 	.short	0x0018
        /*0024*/ 	.byte	0x00, 0xf0, 0x11, 0x00


	//----- nvinfo : EIATTR_KPARAM_INFO
	.align		4
.L_11:
        /*0028*/ 	.byte	0x04, 0x17
        /*002a*/ 	.short	(.L_13 - .L_12)
.L_12:
        /*002c*/ 	.word	0x00000000
        /*0030*/ 	.short	0x0002
        /*0032*/ 	.short	0x0010
        /*0034*/ 	.byte	0x00, 0xf5, 0x21, 0x00


	//----- nvinfo : EIATTR_KPARAM_INFO
	.align		4
.L_13:
        /*0038*/ 	.byte	0x04, 0x17
        /*003a*/ 	.short	(.L_15 - .L_14)
.L_14:
        /*003c*/ 	.word	0x00000000
        /*0040*/ 	.short	0x0001
        /*0042*/ 	.short	0x0008
        /*0044*/ 	.byte	0x00, 0xf5, 0x21, 0x00


	//----- nvinfo : EIATTR_KPARAM_INFO
	.align		4
.L_15:
        /*0048*/ 	.byte	0x04, 0x17
        /*004a*/ 	.short	(.L_17 - .L_16)
.L_16:
        /*004c*/ 	.word	0x00000000
        /*0050*/ 	.short	0x0000
        /*0052*/ 	.short	0x0000
        /*0054*/ 	.byte	0x00, 0xf5, 0x21, 0x00


	//----- nvinfo : EIATTR_SPARSE_MMA_MASK
	.align		4
.L_17:
        /*0058*/ 	.byte	0x03, 0x50
        /*005a*/ 	.short	0x0000


	//----- nvinfo : EIATTR_MAXREG_COUNT
	.align		4
        /*005c*/ 	.byte	0x03, 0x1b
        /*005e*/ 	.short	0x00ff


	//----- nvinfo : EIATTR_MERCURY_ISA_VERSION
	.align		4
        /*0060*/ 	.byte	0x03, 0x5f
        /*0062*/ 	.short	0x0101


	//----- nvinfo : EIATTR_VRC_CTA_INIT_COUNT
	.align		4
        /*0064*/ 	.byte	0x02, 0x4a
	.zero		1
	.zero		1


	//----- nvinfo : EIATTR_EXIT_INSTR_OFFSETS
	.align		4
        /*0068*/ 	.byte	0x04, 0x1c
        /*006a*/ 	.short	(.L_19 - .L_18)


	//   ....[0]....
.L_18:
        /*006c*/ 	.word	0x00000080


	//   ....[1]....
        /*0070*/ 	.word	0x000002e0


	//----- nvinfo : EIATTR_CRS_STACK_SIZE
	.align		4
.L_19:
        /*0074*/ 	.byte	0x04, 0x1e
        /*0076*/ 	.short	(.L_21 - .L_20)
.L_20:
        /*0078*/ 	.word	0x00000000


	//----- nvinfo : EIATTR_CBANK_PARAM_SIZE
	.align		4
.L_21:
        /*007c*/ 	.byte	0x03, 0x19
        /*007e*/ 	.short	0x0020


	//----- nvinfo : EIATTR_PARAM_CBANK
	.align		4
        /*0080*/ 	.byte	0x04, 0x0a
        /*0082*/ 	.short	(.L_23 - .L_22)
	.align		4
.L_22:
        /*0084*/ 	.word	index@(.nv.constant0._Z16graphMatchingGPUPiS_S_ii)
        /*0088*/ 	.short	0x0380
        /*008a*/ 	.short	0x0020


	//----- nvinfo : EIATTR_SW_WAR
	.align		4
.L_23:
        /*008c*/ 	.byte	0x04, 0x36
        /*008e*/ 	.short	(.L_25 - .L_24)
.L_24:
        /*0090*/ 	.word	0x00000008
.L_25:


//--------------------- .nv.callgraph             --------------------------
	.section	.nv.callgraph,"",@"SHT_CUDA_CALLGRAPH"
	.align	4
	.sectionentsize	8
	.align		4
        /*0000*/ 	.word	0x00000000
	.align		4
        /*0004*/ 	.word	0xffffffff
	.align		4
        /*0008*/ 	.word	0x00000000
	.align		4
        /*000c*/ 	.word	0xfffffffe
	.align		4
        /*0010*/ 	.word	0x00000000
	.align		4
        /*0014*/ 	.word	0xfffffffd
	.align		4
        /*0018*/ 	.word	0x00000000
	.align		4
        /*001c*/ 	.word	0xfffffffc


//--------------------- .text._Z16graphMatchingGPUPiS_S_ii --------------------------
	.section	.text._Z16graphMatchingGPUPiS_S_ii,"ax",@progbits
	.align	128
        .global         _Z16graphMatchingGPUPiS_S_ii
        .type           _Z16graphMatchingGPUPiS_S_ii,@function
        .size           _Z16graphMatchingGPUPiS_S_ii,(.L_x_6 - _Z16graphMatchingGPUPiS_S_ii)
        .other          _Z16graphMatchingGPUPiS_S_ii,@"STO_CUDA_ENTRY STV_DEFAULT"
_Z16graphMatchingGPUPiS_S_ii:
.text._Z16graphMatchingGPUPiS_S_ii:
[----:B------:R-:W-:Y:S01]  /*0000*/  LDC R1, c[0x0][0x37c] ;  /* 0x0000df00ff017b82 */ /* 0x000fe20000000800 */
[----:B------:R-:W0:Y:S07]  /*0010*/  S2R R3, SR_TID.X ;  /* 0x0000000000037919 */ /* 0x000e2e0000002100 */
[----:B------:R-:W0:Y:S08]  /*0020*/  S2UR UR4, SR_CTAID.X ;  /* 0x00000000000479c3 */ /* 0x000e300000002500 */
[----:B------:R-:W0:Y:S08]  /*0030*/  LDC R0, c[0x0][0x360] ;  /* 0x0000d800ff007b82 */ /* 0x000e300000000800 */
[----:B------:R-:W1:Y:S01]  /*0040*/  LDC.64 R4, c[0x0][0x398] ;  /* 0x0000e600ff047b82 */ /* 0x000e620000000a00 */
[----:B0-----:R-:W-:Y:S01]  /*0050*/  IMAD R0, R0, UR4, R3 ;  /* 0x0000000400007c24 */ /* 0x001fe2000f8e0203 */
[----:B-1----:R-:W-:-:S04]  /*0060*/  ISETP.GE.AND P0, PT, R4, 0x1, PT ;  /* 0x000000010400780c */ /* 0x002fc80003f06270 */
[----:B------:R-:W-:-:S13]  /*0070*/  ISETP.GE.OR P0, PT, R0, R5, !P0 ;  /* 0x000000050000720c */ /* 0x000fda0004706670 */
[----:B------:R-:W-:Y:S05]  /*0080*/  @P0 EXIT ;  /* 0x000000000000094d */ /* 0x000fea0003800000 */
[----:B------:R-:W-:Y:S01]  /*0090*/  IMAD.MOV.U32 R7, RZ, RZ, RZ ;  /* 0x000000ffff077224 */ /* 0x000fe200078e00ff */
[----:B------:R-:W0:Y:S06]  /*00a0*/  LDCU.64 UR4, c[0x0][0x358] ;  /* 0x00006b00ff0477ac */ /* 0x000e2c0008000a00 */
.L_x_4:
[----:B------:R-:W1:Y:S01]  /*00b0*/  LDC.64 R8, c[0x0][0x390] ;  /* 0x0000e400ff087b82 */ /* 0x000e620000000a00 */
[----:B--2---:R-:W2:Y:S01]  /*00c0*/  LDCU UR6, c[0x0][0x398] ;  /* 0x00007300ff0677ac */ /* 0x004ea20008000800 */
[----:B------:R-:W-:Y:S01]  /*00d0*/  BSSY B0, `(.L_x_0) ;  /* 0x000001d000007945 */ /* 0x000fe20003800000 */
[----:B------:R-:W-:-:S05]  /*00e0*/  IMAD.MOV.U32 R15, RZ, RZ, RZ ;  /* 0x000000ffff0f7224 */ /* 0x000fca00078e00ff */
[----:B------:R-:W3:Y:S08]  /*00f0*/  LDC R14, c[0x0][0x398] ;  /* 0x0000e600ff0e7b82 */ /* 0x000ef00000000800 */
[----:B------:R-:W4:Y:S01]  /*0100*/  LDC.64 R2, c[0x0][0x380] ;  /* 0x0000e000ff027b82 */ /* 0x000f220000000a00 */
[----:B--2---:R-:W-:-:S07]  /*0110*/  IMAD R11, R0, UR6, R7 ;  /* 0x00000006000b7c24 */ /* 0x004fce000f8e0207 */
[----:B------:R-:W2:Y:S01]  /*0120*/  LDC.64 R4, c[0x0][0x388] ;  /* 0x0000e200ff047b82 */ /* 0x000ea20000000a00 */
[----:B-1----:R-:W-:-:S07]  /*0130*/  IMAD.WIDE R10, R11, 0x4, R8 ;  /* 0x000000040b0a7825 */ /* 0x002fce00078e0208 */
.L_x_3:
[----:B---3--:R-:W-:-:S04]  /*0140*/  IMAD R13, R7, R14, R15 ;  /* 0x0000000e070d7224 */ /* 0x008fc800078e020f */
[----:B----4-:R-:W-:-:S05]  /*0150*/  IMAD.WIDE.U32 R12, R13, 0x4, R2 ;  /* 0x000000040d0c7825 */ /* 0x010fca00078e0002 */
[----:B0-----:R-:W3:Y:S01]  /*0160*/  LDG.E R6, desc[UR4][R12.64] ;  /* 0x000000040c067981 */ /* 0x001ee2000c1e1900 */
[----:B------:R-:W-:Y:S05]  /*0170*/  YIELD ;  /* 0x0000000000007946 */ /* 0x000fea0003800000 */
[----:B------:R-:W-:Y:S01]  /*0180*/  BSSY.RECONVERGENT B1, `(.L_x_1) ;  /* 0x000000e000017945 */ /* 0x000fe20003800200 */
[----:B------:R-:W-:Y:S02]  /*0190*/  PLOP3.LUT P0, PT, PT, PT, PT, 0x80, 0x8 ;  /* 0x000000000008781c */ /* 0x000fe40003f0f070 */
[----:B---3--:R-:W-:-:S13]  /*01a0*/  ISETP.NE.AND P1, PT, R6, RZ, PT ;  /* 0x000000ff0600720c */ /* 0x008fda0003f25270 */
[----:B------:R-:W-:Y:S05]  /*01b0*/  @!P1 BRA `(.L_x_2) ;  /* 0x0000000000289947 */ /* 0x000fea0003800000 */
[----:B------:R-:W-:Y:S01]  /*01c0*/  IMAD R9, R0, R14, R15 ;  /* 0x0000000e00097224 */ /* 0x000fe200078e020f */
[----:B------:R-:W-:-:S03]  /*01d0*/  MOV R6, 0xffffffff ;  /* 0xffffffff00067802 */ /* 0x000fc60000000f00 */
[----:B--2---:R-:W-:-:S05]  /*01e0*/  IMAD.WIDE R8, R9, 0x4, R4 ;  /* 0x0000000409087825 */ /* 0x004fca00078e0204 */
[----:B------:R-:W2:Y:S02]  /*01f0*/  ATOMG.E.CAS.STRONG.GPU PT, R6, [R8], R6, R7 ;  /* 0x00000006080673a9 */ /* 0x000ea400001ee107 */
[----:B--2---:R-:W-:-:S13]  /*0200*/  ISETP.NE.AND P1, PT, R6, -0x1, PT ;  /* 0xffffffff0600780c */ /* 0x004fda0003f25270 */
[----:B------:R-:W-:Y:S05]  /*0210*/  @P1 BRA `(.L_x_2) ;  /* 0x0000000000101947 */ /* 0x000fea0003800000 */
[----:B------:R-:W-:Y:S01]  /*0220*/  IMAD.MOV.U32 R9, RZ, RZ, -0x1 ;  /* 0xffffffffff097424 */ /* 0x000fe200078e00ff */
[----:B------:R0:W-:Y:S04]  /*0230*/  STG.E desc[UR4][R10.64], R15 ;  /* 0x0000000f0a007986 */ /* 0x0001e8000c101904 */
[----:B------:R0:W-:Y:S01]  /*0240*/  REDG.E.ADD.STRONG.GPU desc[UR4][R12.64], R9 ;  /* 0x000000090c00798e */ /* 0x0001e2000c12e104 */
[----:B------:R-:W-:-:S13]  /*0250*/  PLOP3.LUT P0, PT, PT, PT, PT, 0x8, 0x80 ;  /* 0x000000000080781c */ /* 0x000fda0003f0e170 */
.L_x_2:
[----:B------:R-:W-:Y:S05]  /*0260*/  BSYNC.RECONVERGENT B1 ;  /* 0x0000000000017941 */ /* 0x000fea0003800200 */
.L_x_1:
[----:B0-----:R-:W-:-:S04]  /*0270*/  IADD3 R15, PT, PT, R15, 0x1, RZ ;  /* 0x000000010f0f7810 */ /* 0x001fc80007ffe0ff */
[----:B------:R-:W-:-:S13]  /*0280*/  ISETP.LT.AND P1, PT, R15, R14, PT ;  /* 0x0000000e0f00720c */ /* 0x000fda0003f21270 */
[----:B------:R-:W-:Y:S05]  /*0290*/  @P0 BRA P1, `(.L_x_3) ;  /* 0xfffffffc00a80947 */ /* 0x000fea000083ffff */
[----:B------:R-:W-:Y:S05]  /*02a0*/  BSYNC B0 ;  /* 0x0000000000007941 */ /* 0x000fea0003800000 */
.L_x_0:
[----:B------:R-:W-:-:S04]  /*02b0*/  IADD3 R7, PT, PT, R7, 0x1, RZ ;  /* 0x0000000107077810 */ /* 0x000fc80007ffe0ff */
[----:B------:R-:W-:-:S13]  /*02c0*/  ISETP.NE.AND P0, PT, R7, R14, PT ;  /* 0x0000000e0700720c */ /* 0x000fda0003f05270 */
[----:B------:R-:W-:Y:S05]  /*02d0*/  @P0 BRA `(.L_x_4) ;  /* 0xfffffffc00740947 */ /* 0x000fea000383ffff */
[----:B------:R-:W-:Y:S05]  /*02e0*/  EXIT ;  /* 0x000000000000794d */ /* 0x000fea0003800000 */
.L_x_5:
[----:B------:R-:W-:-:S00]  /*02f0*/  BRA `(.L_x_5) ;  /* 0xfffffffc00fc7947 */ /* 0x000fc0000383ffff */
[----:B------:R-:W-:-:S00]  /*0300*/  NOP ;  /* 0x0000000000007918 */ /* 0x000fc00000000000 */
[----:B------:R-:W-:-:S00]  /*0310*/  NOP ;  /* 0x0000000000007918 */ /* 0x000fc00000000000 */
[----:B------:R-:W-:-:S00]  /*0320*/  NOP ;  /* 0x0000000000007918 */ /* 0x000fc00000000000 */
[----:B------:R-:W-:-:S00]  /*0330*/  NOP ;  /* 0x0000000000007918 */ /* 0x000fc00000000000 */
[----:B------:R-:W-:-:S00]  /*0340*/  NOP ;  /* 0x0000000000007918 */ /* 0x000fc00000000000 */
[----:B------:R-:W-:-:S00]  /*0350*/  NOP ;  /* 0x0000000000007918 */ /* 0x000fc00000000000 */
[----:B------:R-:W-:-:S00]  /*0360*/  NOP ;  /* 0x0000000000007918 */ /* 0x000fc00000000000 */
[----:B------:R-:W-:-:S00]  /*0370*/  NOP ;  /* 0x0000000000007918 */ /* 0x000fc00000000000 */
.L_x_6:


//--------------------- .nv.shared.reserved.0     --------------------------
	.section	.nv.shared.reserved.0,"aw",@nobits
	.weak		__nv_reservedSMEM_offset_0_alias
	.size		__nv_reservedSMEM_offset_0_alias, 0, 64
	.other		__nv_reservedSMEM_offset_0_alias,@"STO_CUDA_RESERVED_SHARED STV_DEFAULT"
__nv_reservedSMEM_offset_0_alias:
	.zero		0
	.zero		64


//--------------------- .nv.constant0._Z16graphMatchingGPUPiS_S_ii --------------------------
	.section	.nv.constant0._Z16graphMatchingGPUPiS_S_ii,"a",@progbits
	.sectionflags	@""
	.align	4
.nv.constant0._Z16graphMatchingGPUPiS_S_ii:
	.zero		928


//--------------------- SYMBOLS --------------------------

	.type		.nv.reservedSmem.offset0,@object
	.size		.nv.reservedSmem.offset0,0x4
